//
// Generated by NVIDIA NVVM Compiler
//
// Compiler Build ID: CL-36424714
// Cuda compilation tools, release 13.0, V13.0.88
// Based on NVVM 20.0.0
//

.version 9.0
.target sm_100
.address_size 64

	// .globl	_Z10kernel_divPfii
// _ZZ10kernel_divPfiiE5pivot has been demoted
// _ZZ13kernel_updatePfiiE3s_l has been demoted
// _ZZ13kernel_updatePfiiE3s_u has been demoted

.visible .entry _Z10kernel_divPfii(
	.param .u64 .ptr .align 1 _Z10kernel_divPfii_param_0,
	.param .u32 _Z10kernel_divPfii_param_1,
	.param .u32 _Z10kernel_divPfii_param_2
)
{
	.reg .pred 	%p<3>;
	.reg .b32 	%r<11>;
	.reg .b32 	%f<5>;
	.reg .b64 	%rd<7>;
	// demoted variable
	.shared .align 4 .f32 _ZZ10kernel_divPfiiE5pivot;
	ld.param.u64 	%rd2, [_Z10kernel_divPfii_param_0];
	ld.param.u32 	%r3, [_Z10kernel_divPfii_param_1];
	ld.param.u32 	%r4, [_Z10kernel_divPfii_param_2];
	cvta.to.global.u64 	%rd1, %rd2;
	mov.u32 	%r1, %tid.x;
	setp.ne.s32 	%p1, %r1, 0;
	@%p1 bra 	$L__BB0_2;
	mad.lo.s32 	%r5, %r4, %r3, %r4;
	mul.wide.s32 	%rd3, %r5, 4;
	add.s64 	%rd4, %rd1, %rd3;
	ld.global.f32 	%f1, [%rd4];
	st.shared.f32 	[_ZZ10kernel_divPfiiE5pivot], %f1;
$L__BB0_2:
	bar.sync 	0;
	mov.u32 	%r6, %ctaid.x;
	mov.u32 	%r7, %ntid.x;
	mad.lo.s32 	%r8, %r6, %r7, %r1;
	add.s32 	%r9, %r8, %r4;
	add.s32 	%r2, %r9, 1;
	setp.ge.s32 	%p2, %r2, %r3;
	@%p2 bra 	$L__BB0_4;
	mad.lo.s32 	%r10, %r2, %r3, %r4;
	mul.wide.s32 	%rd5, %r10, 4;
	add.s64 	%rd6, %rd1, %rd5;
	ld.global.f32 	%f2, [%rd6];
	ld.shared.f32 	%f3, [_ZZ10kernel_divPfiiE5pivot];
	div.rn.f32 	%f4, %f2, %f3;
	st.global.f32 	[%rd6], %f4;
$L__BB0_4:
	ret;

}
	// .globl	_Z13kernel_updatePfii
.visible .entry _Z13kernel_updatePfii(
	.param .u64 .ptr .align 1 _Z13kernel_updatePfii_param_0,
	.param .u32 _Z13kernel_updatePfii_param_1,
	.param .u32 _Z13kernel_updatePfii_param_2
)
{
	.reg .pred 	%p<8>;
	.reg .b32 	%r<26>;
	.reg .b32 	%f<8>;
	.reg .b64 	%rd<9>;
	// demoted variable
	.shared .align 4 .b8 _ZZ13kernel_updatePfiiE3s_l[64];
	// demoted variable
	.shared .align 4 .b8 _ZZ13kernel_updatePfiiE3s_u[64];
	ld.param.u64 	%rd2, [_Z13kernel_updatePfii_param_0];
	ld.param.u32 	%r9, [_Z13kernel_updatePfii_param_1];
	ld.param.u32 	%r8, [_Z13kernel_updatePfii_param_2];
	cvta.to.global.u64 	%rd1, %rd2;
	add.s32 	%r10, %r8, 1;
	mov.u32 	%r11, %ctaid.y;
	mov.u32 	%r12, %ntid.y;
	mov.u32 	%r1, %tid.y;
	mad.lo.s32 	%r13, %r11, %r12, %r1;
	add.s32 	%r14, %r13, %r10;
	mov.u32 	%r15, %ctaid.x;
	mov.u32 	%r16, %ntid.x;
	mov.u32 	%r3, %tid.x;
	mad.lo.s32 	%r17, %r15, %r16, %r3;
	add.s32 	%r4, %r17, %r10;
	setp.ne.s32 	%p1, %r3, 0;
	setp.ge.s32 	%p2, %r14, %r9;
	shl.b32 	%r18, %r1, 2;
	mov.u32 	%r19, _ZZ13kernel_updatePfiiE3s_l;
	add.s32 	%r5, %r19, %r18;
	or.pred  	%p3, %p1, %p2;
	@%p3 bra 	$L__BB1_2;
	mad.lo.s32 	%r20, %r14, %r9, %r8;
	mul.wide.s32 	%rd3, %r20, 4;
	add.s64 	%rd4, %rd1, %rd3;
	ld.global.f32 	%f1, [%rd4];
	st.shared.f32 	[%r5], %f1;
$L__BB1_2:
	setp.ne.s32 	%p4, %r1, 0;
	setp.ge.s32 	%p5, %r4, %r9;
	shl.b32 	%r21, %r3, 2;
	mov.u32 	%r22, _ZZ13kernel_updatePfiiE3s_u;
	add.s32 	%r6, %r22, %r21;
	or.pred  	%p6, %p4, %p5;
	@%p6 bra 	$L__BB1_4;
	mad.lo.s32 	%r23, %r8, %r9, %r4;
	mul.wide.s32 	%rd5, %r23, 4;
	add.s64 	%rd6, %rd1, %rd5;
	ld.global.f32 	%f2, [%rd6];
	st.shared.f32 	[%r6], %f2;
$L__BB1_4:
	bar.sync 	0;
	max.s32 	%r24, %r14, %r4;
	setp.ge.s32 	%p7, %r24, %r9;
	@%p7 bra 	$L__BB1_6;
	ld.shared.f32 	%f3, [%r5];
	ld.shared.f32 	%f4, [%r6];
	mul.f32 	%f5, %f3, %f4;
	mad.lo.s32 	%r25, %r14, %r9, %r4;
	mul.wide.s32 	%rd7, %r25, 4;
	add.s64 	%rd8, %rd1, %rd7;
	ld.global.f32 	%f6, [%rd8];
	sub.f32 	%f7, %f6, %f5;
	st.global.f32 	[%rd8], %f7;
$L__BB1_6:
	ret;

}


// ===== COMPILED SASS (sm_100) =====

	.target	sm_100

	.elftype	@"ET_EXEC"


//--------------------- .note.nv.tkinfo           --------------------------
	.section	.note.nv.tkinfo,"",@"SHT_NOTE"
	.sectionflags	@"SHF_NOTE_NV_TKINFO"
	.tkinfo
        /*0018*/ 	.word	0x00000002
        /*0030*/ 	.string	""
        /*0030*/ 	.string	"ptxas"
        /*0030*/ 	.string	"Cuda compilation tools, release 13.0, V13.0.88"
        /*0030*/ 	.string	"Build cuda_13.0.r13.0/compiler.36424714_0"
        /*0030*/ 	.string	"-arch sm_100 -m 64 "



//--------------------- .note.nv.cuinfo           --------------------------
	.section	.note.nv.cuinfo,"",@"SHT_NOTE"
	.sectionflags	@"SHF_NOTE_NV_CUINFO"
        /*0018*/ 	.short	0x0002
        /*001a*/ 	.short	0x0064
        /*001c*/ 	.short	0x0082
	.zero		2


//--------------------- .nv.info                  --------------------------
	.section	.nv.info,"",@"SHT_CUDA_INFO"
	.align	4


	//----- nvinfo : EIATTR_REGCOUNT
	.align		4
        /*0000*/ 	.byte	0x04, 0x2f
        /*0002*/ 	.short	(.L_1 - .L_0)
	.align		4
.L_0:
        /*0004*/ 	.word	index@(_Z10kernel_divPfii)
        /*0008*/ 	.word	0x00000010


	//----- nvinfo : EIATTR_FRAME_SIZE
	.align		4
.L_1:
        /*000c*/ 	.byte	0x04, 0x11
        /*000e*/ 	.short	(.L_3 - .L_2)
	.align		4
.L_2:
        /*0010*/ 	.word	index@($__internal_0_$__cuda_sm3x_div_rn_noftz_f32_slowpath)
        /*0014*/ 	.word	0x00000000


	//----- nvinfo : EIATTR_FRAME_SIZE
	.align		4
.L_3:
        /*0018*/ 	.byte	0x04, 0x11
        /*001a*/ 	.short	(.L_5 - .L_4)
	.align		4
.L_4:
        /*001c*/ 	.word	index@(_Z10kernel_divPfii)
        /*0020*/ 	.word	0x00000000


	//----- nvinfo : EIATTR_REGCOUNT
	.align		4
.L_5:
        /*0024*/ 	.byte	0x04, 0x2f
        /*0026*/ 	.short	(.L_7 - .L_6)
	.align		4
.L_6:
        /*0028*/ 	.word	index@(_Z13kernel_updatePfii)
        /*002c*/ 	.word	0x0000000e


	//----- nvinfo : EIATTR_FRAME_SIZE
	.align		4
.L_7:
        /*0030*/ 	.byte	0x04, 0x11
        /*0032*/ 	.short	(.L_9 - .L_8)
	.align		4
.L_8:
        /*0034*/ 	.word	index@(_Z13kernel_updatePfii)
        /*0038*/ 	.word	0x00000000


	//----- nvinfo : EIATTR_MIN_STACK_SIZE
	.align		4
.L_9:
        /*003c*/ 	.byte	0x04, 0x12
        /*003e*/ 	.short	(.L_11 - .L_10)
	.align		4
.L_10:
        /*0040*/ 	.word	index@(_Z13kernel_updatePfii)
        /*0044*/ 	.word	0x00000000


	//----- nvinfo : EIATTR_MIN_STACK_SIZE
	.align		4
.L_11:
        /*0048*/ 	.byte	0x04, 0x12
        /*004a*/ 	.short	(.L_13 - .L_12)
	.align		4
.L_12:
        /*004c*/ 	.word	index@(_Z10kernel_divPfii)
        /*0050*/ 	.word	0x00000000
.L_13:


//--------------------- .nv.compat                --------------------------
	.section	.nv.compat,"",@"SHT_CUDA_COMPAT_INFO"
	.align	4
        /*0000*/ 	.byte	0x02, 0x09, 0x00, 0x00, 0x02, 0x02, 0x01, 0x00, 0x02, 0x05, 0x05, 0x00, 0x03, 0x07, 0x01, 0x01
        /*0010*/ 	.byte	0x02, 0x03, 0x00, 0x00, 0x02, 0x06, 0x01, 0x00, 0x04, 0x0b, 0x08, 0x00, 0x01, 0x00, 0x00, 0x00
        /*0020*/ 	.byte	0x00, 0x00, 0x00, 0x00


//--------------------- .nv.info._Z13kernel_updatePfii --------------------------
	.section	.nv.info._Z13kernel_updatePfii,"",@"SHT_CUDA_INFO"
	.sectionflags	@""
	.align	4


	//----- nvinfo : EIATTR_CUDA_API_VERSION
	.align		4
        /*0000*/ 	.byte	0x04, 0x37
        /*0002*/ 	.short	(.L_15 - .L_14)
.L_14:
        /*0004*/ 	.word	0x00000082


	//----- nvinfo : EIATTR_KPARAM_INFO
	.align		4
.L_15:
        /*0008*/ 	.byte	0x04, 0x17
        /*000a*/ 	.short	(.L_17 - .L_16)
.L_16:
        /*000c*/ 	.word	0x00000000
        /*0010*/ 	.short	0x0002
        /*0012*/ 	.short	0x000c
        /*0014*/ 	.byte	0x00, 0xf0, 0x11, 0x00


	//----- nvinfo : EIATTR_KPARAM_INFO
	.align		4
.L_17:
        /*0018*/ 	.byte	0x04, 0x17
        /*001a*/ 	.short	(.L_19 - .L_18)
.L_18:
        /*001c*/ 	.word	0x00000000
        /*0020*/ 	.short	0x0001
        /*0022*/ 	.short	0x0008
        /*0024*/ 	.byte	0x00, 0xf0, 0x11, 0x00


	//----- nvinfo : EIATTR_KPARAM_INFO
	.align		4
.L_19:
        /*0028*/ 	.byte	0x04, 0x17
        /*002a*/ 	.short	(.L_21 - .L_20)
.L_20:
        /*002c*/ 	.word	0x00000000
        /*0030*/ 	.short	0x0000
        /*0032*/ 	.short	0x0000
        /*0034*/ 	.byte	0x00, 0xf5, 0x21, 0x00


	//----- nvinfo : EIATTR_SPARSE_MMA_MASK
	.align		4
.L_21:
        /*0038*/ 	.byte	0x03, 0x50
        /*003a*/ 	.short	0x0000


	//----- nvinfo : EIATTR_MAXREG_COUNT
	.align		4
        /*003c*/ 	.byte	0x03, 0x1b
        /*003e*/ 	.short	0x00ff


	//----- nvinfo : EIATTR_NUM_BARRIERS
	.align		4
        /*0040*/ 	.byte	0x02, 0x4c
        /*0042*/ 	.byte	0x01
	.zero		1


	//----- nvinfo : EIATTR_MERCURY_ISA_VERSION
	.align		4
        /*0044*/ 	.byte	0x03, 0x5f
        /*0046*/ 	.short	0x0101


	//----- nvinfo : EIATTR_VRC_CTA_INIT_COUNT
	.align		4
        /*0048*/ 	.byte	0x02, 0x4a
	.zero		1
	.zero		1


	//----- nvinfo : EIATTR_EXIT_INSTR_OFFSETS
	.align		4
        /*004c*/ 	.byte	0x04, 0x1c
        /*004e*/ 	.short	(.L_23 - .L_22)


	//   ....[0]....
.L_22:
        /*0050*/ 	.word	0x00000260


	//   ....[1]....
        /*0054*/ 	.word	0x000002f0


	//----- nvinfo : EIATTR_CBANK_PARAM_SIZE
	.align		4
.L_23:
        /*0058*/ 	.byte	0x03, 0x19
        /*005a*/ 	.short	0x0010


	//----- nvinfo : EIATTR_PARAM_CBANK
	.align		4
        /*005c*/ 	.byte	0x04, 0x0a
        /*005e*/ 	.short	(.L_25 - .L_24)
	.align		4
.L_24:
        /*0060*/ 	.word	index@(.nv.constant0._Z13kernel_updatePfii)
        /*0064*/ 	.short	0x0380
        /*0066*/ 	.short	0x0010


	//----- nvinfo : EIATTR_SW_WAR
	.align		4
.L_25:
        /*0068*/ 	.byte	0x04, 0x36
        /*006a*/ 	.short	(.L_27 - .L_26)
.L_26:
        /*006c*/ 	.word	0x00000008
.L_27:


//--------------------- .nv.info._Z10kernel_divPfii --------------------------
	.section	.nv.info._Z10kernel_divPfii,"",@"SHT_CUDA_INFO"
	.sectionflags	@""
	.align	4


	//----- nvinfo : EIATTR_CUDA_API_VERSION
	.align		4
        /*0000*/ 	.byte	0x04, 0x37
        /*0002*/ 	.short	(.L_29 - .L_28)
.L_28:
        /*0004*/ 	.word	0x00000082


	//----- nvinfo : EIATTR_KPARAM_INFO
	.align		4
.L_29:
        /*0008*/ 	.byte	0x04, 0x17
        /*000a*/ 	.short	(.L_31 - .L_30)
.L_30:
        /*000c*/ 	.word	0x00000000
        /*0010*/ 	.short	0x0002
        /*0012*/ 	.short	0x000c
        /*0014*/ 	.byte	0x00, 0xf0, 0x11, 0x00


	//----- nvinfo : EIATTR_KPARAM_INFO
	.align		4
.L_31:
        /*0018*/ 	.byte	0x04, 0x17
        /*001a*/ 	.short	(.L_33 - .L_32)
.L_32:
        /*001c*/ 	.word	0x00000000
        /*0020*/ 	.short	0x0001
        /*0022*/ 	.short	0x0008
        /*0024*/ 	.byte	0x00, 0xf0, 0x11, 0x00


	//----- nvinfo : EIATTR_KPARAM_INFO
	.align		4
.L_33:
        /*0028*/ 	.byte	0x04, 0x17
        /*002a*/ 	.short	(.L_35 - .L_34)
.L_34:
        /*002c*/ 	.word	0x00000000
        /*0030*/ 	.short	0x0000
        /*0032*/ 	.short	0x0000
        /*0034*/ 	.byte	0x00, 0xf5, 0x21, 0x00


	//----- nvinfo : EIATTR_SPARSE_MMA_MASK
	.align		4
.L_35:
        /*0038*/ 	.byte	0x03, 0x50
        /*003a*/ 	.short	0x0000


	//----- nvinfo : EIATTR_MAXREG_COUNT
	.align		4
        /*003c*/ 	.byte	0x03, 0x1b
        /*003e*/ 	.short	0x00ff


	//----- nvinfo : EIATTR_NUM_BARRIERS
	.align		4
        /*0040*/ 	.byte	0x02, 0x4c
        /*0042*/ 	.byte	0x01
	.zero		1


	//----- nvinfo : EIATTR_MERCURY_ISA_VERSION
	.align		4
        /*0044*/ 	.byte	0x03, 0x5f
        /*0046*/ 	.short	0x0101


	//----- nvinfo : EIATTR_VRC_CTA_INIT_COUNT
	.align		4
        /*0048*/ 	.byte	0x02, 0x4a
	.zero		1
	.zero		1


	//----- nvinfo : EIATTR_EXIT_INSTR_OFFSETS
	.align		4
        /*004c*/ 	.byte	0x04, 0x1c
        /*004e*/ 	.short	(.L_37 - .L_36)


	//   ....[0]....
.L_36:
        /*0050*/ 	.word	0x00000130


	//   ....[1]....
        /*0054*/ 	.word	0x000002a0


	//----- nvinfo : EIATTR_CRS_STACK_SIZE
	.align		4
.L_37:
        /*0058*/ 	.byte	0x04, 0x1e
        /*005a*/ 	.short	(.L_39 - .L_38)
.L_38:
        /*005c*/ 	.word	0x00000000


	//----- nvinfo : EIATTR_CBANK_PARAM_SIZE
	.align		4
.L_39:
        /*0060*/ 	.byte	0x03, 0x19
        /*0062*/ 	.short	0x0010


	//----- nvinfo : EIATTR_PARAM_CBANK
	.align		4
        /*0064*/ 	.byte	0x04, 0x0a
        /*0066*/ 	.short	(.L_41 - .L_40)
	.align		4
.L_40:
        /*0068*/ 	.word	index@(.nv.constant0._Z10kernel_divPfii)
        /*006c*/ 	.short	0x0380
        /*006e*/ 	.short	0x0010


	//----- nvinfo : EIATTR_SW_WAR
	.align		4
.L_41:
        /*0070*/ 	.byte	0x04, 0x36
        /*0072*/ 	.short	(.L_43 - .L_42)
.L_42:
        /*0074*/ 	.word	0x00000008
.L_43:


//--------------------- .nv.callgraph             --------------------------
	.section	.nv.callgraph,"",@"SHT_CUDA_CALLGRAPH"
	.align	4
	.sectionentsize	8
	.align		4
        /*0000*/ 	.word	0x00000000
	.align		4
        /*0004*/ 	.word	0xffffffff
	.align		4
        /*0008*/ 	.word	0x00000000
	.align		4
        /*000c*/ 	.word	0xfffffffe
	.align		4
        /*0010*/ 	.word	0x00000000
	.align		4
        /*0014*/ 	.word	0xfffffffd
	.align		4
        /*0018*/ 	.word	0x00000000
	.align		4
        /*001c*/ 	.word	0xfffffffc


//--------------------- .text._Z13kernel_updatePfii --------------------------
	.section	.text._Z13kernel_updatePfii,"ax",@progbits
	.align	128
        .global         _Z13kernel_updatePfii
        .type           _Z13kernel_updatePfii,@function
        .size           _Z13kernel_updatePfii,(.L_x_16 - _Z13kernel_updatePfii)
        .other          _Z13kernel_updatePfii,@"STO_CUDA_ENTRY STV_DEFAULT"
_Z13kernel_updatePfii:
.text._Z13kernel_updatePfii:
[----:B------:R-:W-:Y:S01]  /*0000*/  LDC R1, c[0x0][0x37c] ;  /* 0x0000df00ff017b82 */ /* 0x000fe20000000800 */
[----:B------:R-:W0:Y:S07]  /*0010*/  S2R R8, SR_TID.Y ;  /* 0x0000000000087919 */ /* 0x000e2e0000002200 */
[----:B------:R-:W0:Y:S01]  /*0020*/  S2UR UR4, SR_CTAID.Y ;  /* 0x00000000000479c3 */ /* 0x000e220000002600 */
[----:B------:R-:W1:Y:S01]  /*0030*/  LDCU.64 UR8, c[0x0][0x358] ;  /* 0x00006b00ff0877ac */ /* 0x000e620008000a00 */
[----:B------:R-:W2:Y:S06]  /*0040*/  S2R R10, SR_TID.X ;  /* 0x00000000000a7919 */ /* 0x000eac0000002100 */
[----:B------:R-:W0:Y:S08]  /*0050*/  LDC R5, c[0x0][0x364] ;  /* 0x0000d900ff057b82 */ /* 0x000e300000000800 */
[----:B------:R-:W2:Y:S08]  /*0060*/  S2UR UR5, SR_CTAID.X ;  /* 0x00000000000579c3 */ /* 0x000eb00000002500 */
[----:B------:R-:W3:Y:S08]  /*0070*/  LDC.64 R2, c[0x0][0x388] ;  /* 0x0000e200ff027b82 */ /* 0x000ef00000000a00 */
[----:B------:R-:W2:Y:S01]  /*0080*/  LDC R7, c[0x0][0x360] ;  /* 0x0000d800ff077b82 */ /* 0x000ea20000000800 */
[----:B0-----:R-:W-:Y:S01]  /*0090*/  IMAD R5, R5, UR4, R8 ;  /* 0x0000000405057c24 */ /* 0x001fe2000f8e0208 */
[----:B---3--:R-:W-:-:S04]  /*00a0*/  IADD3 R0, PT, PT, R3, 0x1, RZ ;  /* 0x0000000103007810 */ /* 0x008fc80007ffe0ff */
[----:B------:R-:W-:Y:S01]  /*00b0*/  IADD3 R9, PT, PT, R0, R5, RZ ;  /* 0x0000000500097210 */ /* 0x000fe20007ffe0ff */
[----:B--2---:R-:W-:-:S03]  /*00c0*/  IMAD R7, R7, UR5, R10 ;  /* 0x0000000507077c24 */ /* 0x004fc6000f8e020a */
[-C--:B------:R-:W-:Y:S02]  /*00d0*/  ISETP.GE.AND P0, PT, R9, R2.reuse, PT ;  /* 0x000000020900720c */ /* 0x080fe40003f06270 */
[----:B------:R-:W-:Y:S02]  /*00e0*/  IADD3 R0, PT, PT, R0, R7, RZ ;  /* 0x0000000700007210 */ /* 0x000fe40007ffe0ff */
[----:B------:R-:W-:Y:S02]  /*00f0*/  ISETP.NE.OR P0, PT, R10, RZ, P0 ;  /* 0x000000ff0a00720c */ /* 0x000fe40000705670 */
[----:B------:R-:W-:-:S04]  /*0100*/  ISETP.GE.AND P1, PT, R0, R2, PT ;  /* 0x000000020000720c */ /* 0x000fc80003f26270 */
[----:B------:R-:W-:-:S07]  /*0110*/  ISETP.NE.OR P1, PT, R8, RZ, P1 ;  /* 0x000000ff0800720c */ /* 0x000fce0000f25670 */
[----:B------:R-:W0:Y:S01]  /*0120*/  @!P0 LDC.64 R4, c[0x0][0x380] ;  /* 0x0000e000ff048b82 */ /* 0x000e220000000a00 */
[----:B------:R-:W-:-:S05]  /*0130*/  @!P0 IMAD R11, R9, R2, R3 ;  /* 0x00000002090b8224 */ /* 0x000fca00078e0203 */
[----:B------:R-:W-:Y:S02]  /*0140*/  @!P1 IMAD R3, R3, R2, R0 ;  /* 0x0000000203039224 */ /* 0x000fe400078e0200 */
[----:B------:R-:W2:Y:S01]  /*0150*/  @!P1 LDC.64 R6, c[0x0][0x380] ;  /* 0x0000e000ff069b82 */ /* 0x000ea20000000a00 */
[----:B0-----:R-:W-:-:S06]  /*0160*/  @!P0 IMAD.WIDE R4, R11, 0x4, R4 ;  /* 0x000000040b048825 */ /* 0x001fcc00078e0204 */
[----:B-1----:R-:W3:Y:S01]  /*0170*/  @!P0 LDG.E R5, desc[UR8][R4.64] ;  /* 0x0000000804058981 */ /* 0x002ee2000c1e1900 */
[----:B--2---:R-:W-:-:S06]  /*0180*/  @!P1 IMAD.WIDE R6, R3, 0x4, R6 ;  /* 0x0000000403069825 */ /* 0x004fcc00078e0206 */
[----:B------:R-:W2:Y:S01]  /*0190*/  @!P1 LDG.E R7, desc[UR8][R6.64] ;  /* 0x0000000806079981 */ /* 0x000ea2000c1e1900 */
[----:B------:R-:W0:Y:S01]  /*01a0*/  S2UR UR6, SR_CgaCtaId ;  /* 0x00000000000679c3 */ /* 0x000e220000008800 */
[----:B------:R-:W-:Y:S02]  /*01b0*/  UMOV UR4, 0x400 ;  /* 0x0000040000047882 */ /* 0x000fe40000000000 */
[----:B------:R-:W-:Y:S01]  /*01c0*/  UIADD3 UR5, UPT, UPT, UR4, 0x40, URZ ;  /* 0x0000004004057890 */ /* 0x000fe2000fffe0ff */
[----:B------:R-:W-:Y:S01]  /*01d0*/  VIMNMX R3, PT, PT, R9, R0, !PT ;  /* 0x0000000009037248 */ /* 0x000fe20007fe0100 */
[----:B0-----:R-:W-:Y:S02]  /*01e0*/  ULEA UR4, UR6, UR4, 0x18 ;  /* 0x0000000406047291 */ /* 0x001fe4000f8ec0ff */
[----:B------:R-:W-:-:S04]  /*01f0*/  ULEA UR5, UR6, UR5, 0x18 ;  /* 0x0000000506057291 */ /* 0x000fc8000f8ec0ff */
[----:B------:R-:W-:Y:S02]  /*0200*/  LEA R8, R8, UR4, 0x2 ;  /* 0x0000000408087c11 */ /* 0x000fe4000f8e10ff */
[----:B------:R-:W-:Y:S02]  /*0210*/  LEA R10, R10, UR5, 0x2 ;  /* 0x000000050a0a7c11 */ /* 0x000fe4000f8e10ff */
[----:B------:R-:W-:Y:S01]  /*0220*/  ISETP.GE.AND P2, PT, R3, R2, PT ;  /* 0x000000020300720c */ /* 0x000fe20003f46270 */
[----:B---3--:R0:W-:Y:S04]  /*0230*/  @!P0 STS [R8], R5 ;  /* 0x0000000508008388 */ /* 0x0081e80000000800 */
[----:B--2---:R0:W-:Y:S01]  /*0240*/  @!P1 STS [R10], R7 ;  /* 0x000000070a009388 */ /* 0x0041e20000000800 */
[----:B------:R-:W-:Y:S07]  /*0250*/  BAR.SYNC.DEFER_BLOCKING 0x0 ;  /* 0x0000000000007b1d */ /* 0x000fee0000010000 */
[----:B------:R-:W-:Y:S05]  /*0260*/  @P2 EXIT ;  /* 0x000000000000294d */ /* 0x000fea0003800000 */
[----:B0-----:R-:W0:Y:S01]  /*0270*/  LDC.64 R4, c[0x0][0x380] ;  /* 0x0000e000ff047b82 */ /* 0x001e220000000a00 */
[----:B------:R-:W-:Y:S01]  /*0280*/  IMAD R3, R9, R2, R0 ;  /* 0x0000000209037224 */ /* 0x000fe200078e0200 */
[----:B------:R-:W-:Y:S03]  /*0290*/  LDS R8, [R8] ;  /* 0x0000000008087984 */ /* 0x000fe60000000800 */
[----:B0-----:R-:W-:Y:S02]  /*02a0*/  IMAD.WIDE R2, R3, 0x4, R4 ;  /* 0x0000000403027825 */ /* 0x001fe400078e0204 */
[----:B------:R-:W0:Y:S04]  /*02b0*/  LDS R5, [R10] ;  /* 0x000000000a057984 */ /* 0x000e280000000800 */
[----:B------:R-:W0:Y:S02]  /*02c0*/  LDG.E R7, desc[UR8][R2.64] ;  /* 0x0000000802077981 */ /* 0x000e24000c1e1900 */
[----:B0-----:R-:W-:-:S05]  /*02d0*/  FFMA R5, -R8, R5, R7 ;  /* 0x0000000508057223 */ /* 0x001fca0000000107 */
[----:B------:R-:W-:Y:S01]  /*02e0*/  STG.E desc[UR8][R2.64], R5 ;  /* 0x0000000502007986 */ /* 0x000fe2000c101908 */
[----:B------:R-:W-:Y:S05]  /*02f0*/  EXIT ;  /* 0x000000000000794d */ /* 0x000fea0003800000 */
.L_x_0:
[----:B------:R-:W-:-:S00]  /*0300*/  BRA `(.L_x_0) ;  /* 0xfffffffc00fc7947 */ /* 0x000fc0000383ffff */
[----:B------:R-:W-:-:S00]  /*0310*/  NOP ;  /* 0x0000000000007918 */ /* 0x000fc00000000000 */
        /* <DEDUP_REMOVED lines=14> */
.L_x_16:


//--------------------- .text._Z10kernel_divPfii  --------------------------
	.section	.text._Z10kernel_divPfii,"ax",@progbits
	.align	128
        .global         _Z10kernel_divPfii
        .type           _Z10kernel_divPfii,@function
        .size           _Z10kernel_divPfii,(.L_x_15 - _Z10kernel_divPfii)
        .other          _Z10kernel_divPfii,@"STO_CUDA_ENTRY STV_DEFAULT"
_Z10kernel_divPfii:
.text._Z10kernel_divPfii:
[----:B------:R-:W-:Y:S01]  /*0000*/  LDC R1, c[0x0][0x37c] ;  /* 0x0000df00ff017b82 */ /* 0x000fe20000000800 */
[----:B------:R-:W0:Y:S07]  /*0010*/  S2R R0, SR_TID.X ;  /* 0x0000000000007919 */ /* 0x000e2e0000002100 */
[----:B------:R-:W1:Y:S01]  /*0020*/  LDC.64 R8, c[0x0][0x388] ;  /* 0x0000e200ff087b82 */ /* 0x000e620000000a00 */
[----:B------:R-:W2:Y:S01]  /*0030*/  LDCU.64 UR6, c[0x0][0x358] ;  /* 0x00006b00ff0677ac */ /* 0x000ea20008000a00 */
[----:B0-----:R-:W-:-:S13]  /*0040*/  ISETP.NE.AND P0, PT, R0, RZ, PT ;  /* 0x000000ff0000720c */ /* 0x001fda0003f05270 */
[----:B------:R-:W0:Y:S01]  /*0050*/  @!P0 LDC.64 R2, c[0x0][0x380] ;  /* 0x0000e000ff028b82 */ /* 0x000e220000000a00 */
[----:B-1----:R-:W-:-:S04]  /*0060*/  @!P0 IMAD R5, R9, R8, R9 ;  /* 0x0000000809058224 */ /* 0x002fc800078e0209 */
[----:B0-----:R-:W-:-:S06]  /*0070*/  @!P0 IMAD.WIDE R2, R5, 0x4, R2 ;  /* 0x0000000405028825 */ /* 0x001fcc00078e0202 */
[----:B--2---:R-:W2:Y:S01]  /*0080*/  @!P0 LDG.E R2, desc[UR6][R2.64] ;  /* 0x0000000602028981 */ /* 0x004ea2000c1e1900 */
[----:B------:R-:W0:Y:S01]  /*0090*/  S2UR UR4, SR_CTAID.X ;  /* 0x00000000000479c3 */ /* 0x000e220000002500 */
[----:B------:R-:W1:Y:S07]  /*00a0*/  @!P0 S2R R5, SR_CgaCtaId ;  /* 0x0000000000058919 */ /* 0x000e6e0000008800 */
[----:B------:R-:W0:Y:S02]  /*00b0*/  LDC R7, c[0x0][0x360] ;  /* 0x0000d800ff077b82 */ /* 0x000e240000000800 */
[----:B0-----:R-:W-:-:S04]  /*00c0*/  IMAD R0, R7, UR4, R0 ;  /* 0x0000000407007c24 */ /* 0x001fc8000f8e0200 */
[----:B------:R-:W-:Y:S01]  /*00d0*/  IMAD.X R7, R0, 0x1, R9, PT ;  /* 0x0000000100077824 */ /* 0x000fe200038e0609 */
[----:B------:R-:W-:-:S04]  /*00e0*/  @!P0 MOV R0, 0x400 ;  /* 0x0000040000008802 */ /* 0x000fc80000000f00 */
[----:B-1----:R-:W-:Y:S02]  /*00f0*/  @!P0 LEA R5, R5, R0, 0x18 ;  /* 0x0000000005058211 */ /* 0x002fe400078ec0ff */
[----:B------:R-:W-:-:S03]  /*0100*/  ISETP.GE.AND P1, PT, R7, R8, PT ;  /* 0x000000080700720c */ /* 0x000fc60003f26270 */
[----:B--2---:R0:W-:Y:S01]  /*0110*/  @!P0 STS [R5], R2 ;  /* 0x0000000205008388 */ /* 0x0041e20000000800 */
[----:B------:R-:W-:Y:S09]  /*0120*/  BAR.SYNC.DEFER_BLOCKING 0x0 ;  /* 0x0000000000007b1d */ /* 0x000ff20000010000 */
[----:B------:R-:W-:Y:S05]  /*0130*/  @P1 EXIT ;  /* 0x000000000000194d */ /* 0x000fea0003800000 */
[----:B0-----:R-:W0:Y:S01]  /*0140*/  LDC.64 R4, c[0x0][0x380] ;  /* 0x0000e000ff047b82 */ /* 0x001e220000000a00 */
[----:B------:R-:W-:-:S04]  /*0150*/  IMAD R7, R7, R8, R9 ;  /* 0x0000000807077224 */ /* 0x000fc800078e0209 */
[----:B0-----:R-:W-:-:S05]  /*0160*/  IMAD.WIDE R4, R7, 0x4, R4 ;  /* 0x0000000407047825 */ /* 0x001fca00078e0204 */
[----:B------:R-:W2:Y:S01]  /*0170*/  LDG.E R0, desc[UR6][R4.64] ;  /* 0x0000000604007981 */ /* 0x000ea2000c1e1900 */
[----:B------:R-:W0:Y:S01]  /*0180*/  S2UR UR5, SR_CgaCtaId ;  /* 0x00000000000579c3 */ /* 0x000e220000008800 */
[----:B------:R-:W-:Y:S01]  /*0190*/  UMOV UR4, 0x400 ;  /* 0x0000040000047882 */ /* 0x000fe20000000000 */
[----:B------:R-:W-:Y:S01]  /*01a0*/  BSSY.RECONVERGENT B0, `(.L_x_1) ;  /* 0x000000e000007945 */ /* 0x000fe20003800200 */
[----:B0-----:R-:W-:-:S09]  /*01b0*/  ULEA UR4, UR5, UR4, 0x18 ;  /* 0x0000000405047291 */ /* 0x001fd2000f8ec0ff */
[----:B------:R-:W0:Y:S02]  /*01c0*/  LDS R3, [UR4] ;  /* 0x00000004ff037984 */ /* 0x000e240008000800 */
[----:B0-----:R-:W0:Y:S02]  /*01d0*/  MUFU.RCP R2, R3 ;  /* 0x0000000300027308 */ /* 0x001e240000001000 */
[----:B0-----:R-:W-:-:S04]  /*01e0*/  FFMA R7, -R3, R2, 1 ;  /* 0x3f80000003077423 */ /* 0x001fc80000000102 */
[----:B------:R-:W-:Y:S02]  /*01f0*/  FFMA R7, R2, R7, R2 ;  /* 0x0000000702077223 */ /* 0x000fe40000000002 */
[----:B--2---:R-:W0:Y:S02]  /*0200*/  FCHK P0, R0, R3 ;  /* 0x0000000300007302 */ /* 0x004e240000000000 */
[----:B------:R-:W-:-:S04]  /*0210*/  FFMA R2, R0, R7, RZ ;  /* 0x0000000700027223 */ /* 0x000fc800000000ff */
[----:B------:R-:W-:-:S04]  /*0220*/  FFMA R6, -R3, R2, R0 ;  /* 0x0000000203067223 */ /* 0x000fc80000000100 */
[----:B------:R-:W-:Y:S01]  /*0230*/  FFMA R7, R7, R6, R2 ;  /* 0x0000000607077223 */ /* 0x000fe20000000002 */
[----:B0-----:R-:W-:Y:S06]  /*0240*/  @!P0 BRA `(.L_x_2) ;  /* 0x00000000000c8947 */ /* 0x001fec0003800000 */
[----:B------:R-:W-:-:S07]  /*0250*/  MOV R2, 0x270 ;  /* 0x0000027000027802 */ /* 0x000fce0000000f00 */
[----:B------:R-:W-:Y:S05]  /*0260*/  CALL.REL.NOINC `($__internal_0_$__cuda_sm3x_div_rn_noftz_f32_slowpath) ;  /* 0x0000000000107944 */ /* 0x000fea0003c00000 */
[----:B------:R-:W-:-:S07]  /*0270*/  IMAD.MOV.U32 R7, RZ, RZ, R0 ;  /* 0x000000ffff077224 */ /* 0x000fce00078e0000 */
.L_x_2:
[----:B------:R-:W-:Y:S05]  /*0280*/  BSYNC.RECONVERGENT B0 ;  /* 0x0000000000007941 */ /* 0x000fea0003800200 */
.L_x_1:
[----:B------:R-:W-:Y:S01]  /*0290*/  STG.E desc[UR6][R4.64], R7 ;  /* 0x0000000704007986 */ /* 0x000fe2000c101906 */
[----:B------:R-:W-:Y:S05]  /*02a0*/  EXIT ;  /* 0x000000000000794d */ /* 0x000fea0003800000 */
        .weak           $__internal_0_$__cuda_sm3x_div_rn_noftz_f32_slowpath
        .type           $__internal_0_$__cuda_sm3x_div_rn_noftz_f32_slowpath,@function
        .size           $__internal_0_$__cuda_sm3x_div_rn_noftz_f32_slowpath,(.L_x_15 - $__internal_0_$__cuda_sm3x_div_rn_noftz_f32_slowpath)
$__internal_0_$__cuda_sm3x_div_rn_noftz_f32_slowpath:
[--C-:B------:R-:W-:Y:S01]  /*02b0*/  SHF.R.U32.HI R7, RZ, 0x17, R3.reuse ;  /* 0x00000017ff077819 */ /* 0x100fe20000011603 */
[----:B------:R-:W-:Y:S01]  /*02c0*/  BSSY.RECONVERGENT B1, `(.L_x_3) ;  /* 0x0000064000017945 */ /* 0x000fe20003800200 */
[--C-:B------:R-:W-:Y:S01]  /*02d0*/  SHF.R.U32.HI R6, RZ, 0x17, R0.reuse ;  /* 0x00000017ff067819 */ /* 0x100fe20000011600 */
[----:B------:R-:W-:Y:S01]  /*02e0*/  IMAD.MOV.U32 R8, RZ, RZ, R0 ;  /* 0x000000ffff087224 */ /* 0x000fe200078e0000 */
[----:B------:R-:W-:Y:S01]  /*02f0*/  LOP3.LUT R7, R7, 0xff, RZ, 0xc0, !PT ;  /* 0x000000ff07077812 */ /* 0x000fe200078ec0ff */
[----:B------:R-:W-:Y:S01]  /*0300*/  IMAD.MOV.U32 R9, RZ, RZ, R3 ;  /* 0x000000ffff097224 */ /* 0x000fe200078e0003 */
[----:B------:R-:W-:-:S03]  /*0310*/  LOP3.LUT R6, R6, 0xff, RZ, 0xc0, !PT ;  /* 0x000000ff06067812 */ /* 0x000fc600078ec0ff */
[----:B------:R-:W-:Y:S02]  /*0320*/  VIADD R12, R7, 0xffffffff ;  /* 0xffffffff070c7836 */ /* 0x000fe40000000000 */
[----:B------:R-:W-:-:S03]  /*0330*/  VIADD R11, R6, 0xffffffff ;  /* 0xffffffff060b7836 */ /* 0x000fc60000000000 */
[----:B------:R-:W-:-:S04]  /*0340*/  ISETP.GT.U32.AND P0, PT, R12, 0xfd, PT ;  /* 0x000000fd0c00780c */ /* 0x000fc80003f04070 */
[----:B------:R-:W-:-:S13]  /*0350*/  ISETP.GT.U32.OR P0, PT, R11, 0xfd, P0 ;  /* 0x000000fd0b00780c */ /* 0x000fda0000704470 */
[----:B------:R-:W-:Y:S01]  /*0360*/  @!P0 IMAD.MOV.U32 R10, RZ, RZ, RZ ;  /* 0x000000ffff0a8224 */ /* 0x000fe200078e00ff */
[----:B------:R-:W-:Y:S06]  /*0370*/  @!P0 BRA `(.L_x_4) ;  /* 0x00000000005c8947 */ /* 0x000fec0003800000 */
[----:B------:R-:W-:Y:S02]  /*0380*/  FSETP.GTU.FTZ.AND P0, PT, |R0|, +INF , PT ;  /* 0x7f8000000000780b */ /* 0x000fe40003f1c200 */
[----:B------:R-:W-:-:S04]  /*0390*/  FSETP.GTU.FTZ.AND P1, PT, |R3|, +INF , PT ;  /* 0x7f8000000300780b */ /* 0x000fc80003f3c200 */
[----:B------:R-:W-:-:S13]  /*03a0*/  PLOP3.LUT P0, PT, P0, P1, PT, 0xf8, 0x8f ;  /* 0x00000000008f781c */ /* 0x000fda0000703f70 */
[----:B------:R-:W-:Y:S05]  /*03b0*/  @P0 BRA `(.L_x_5) ;  /* 0x00000004004c0947 */ /* 0x000fea0003800000 */
[----:B------:R-:W-:-:S13]  /*03c0*/  LOP3.LUT P0, RZ, R9, 0x7fffffff, R8, 0xc8, !PT ;  /* 0x7fffffff09ff7812 */ /* 0x000fda000780c808 */
[----:B------:R-:W-:Y:S05]  /*03d0*/  @!P0 BRA `(.L_x_6) ;  /* 0x00000004003c8947 */ /* 0x000fea0003800000 */
[C---:B------:R-:W-:Y:S02]  /*03e0*/  FSETP.NEU.FTZ.AND P2, PT, |R0|.reuse, +INF , PT ;  /* 0x7f8000000000780b */ /* 0x040fe40003f5d200 */
[----:B------:R-:W-:Y:S02]  /*03f0*/  FSETP.NEU.FTZ.AND P1, PT, |R3|, +INF , PT ;  /* 0x7f8000000300780b */ /* 0x000fe40003f3d200 */
[----:B------:R-:W-:-:S11]  /*0400*/  FSETP.NEU.FTZ.AND P0, PT, |R0|, +INF , PT ;  /* 0x7f8000000000780b */ /* 0x000fd60003f1d200 */
[----:B------:R-:W-:Y:S05]  /*0410*/  @!P1 BRA !P2, `(.L_x_6) ;  /* 0x00000004002c9947 */ /* 0x000fea0005000000 */
[----:B------:R-:W-:-:S04]  /*0420*/  LOP3.LUT P2, RZ, R8, 0x7fffffff, RZ, 0xc0, !PT ;  /* 0x7fffffff08ff7812 */ /* 0x000fc8000784c0ff */
[----:B------:R-:W-:-:S13]  /*0430*/  PLOP3.LUT P1, PT, P1, P2, PT, 0x2f, 0xf2 ;  /* 0x0000000000f2781c */ /* 0x000fda0000f24577 */
[----:B------:R-:W-:Y:S05]  /*0440*/  @P1 BRA `(.L_x_7) ;  /* 0x0000000400181947 */ /* 0x000fea0003800000 */
[----:B------:R-:W-:-:S04]  /*0450*/  LOP3.LUT P1, RZ, R9, 0x7fffffff, RZ, 0xc0, !PT ;  /* 0x7fffffff09ff7812 */ /* 0x000fc8000782c0ff */
[----:B------:R-:W-:-:S13]  /*0460*/  PLOP3.LUT P0, PT, P0, P1, PT, 0x2f, 0xf2 ;  /* 0x0000000000f2781c */ /* 0x000fda0000702577 */
[----:B------:R-:W-:Y:S05]  /*0470*/  @P0 BRA `(.L_x_8) ;  /* 0x0000000400000947 */ /* 0x000fea0003800000 */
[----:B------:R-:W-:Y:S02]  /*0480*/  ISETP.GE.AND P0, PT, R11, RZ, PT ;  /* 0x000000ff0b00720c */ /* 0x000fe40003f06270 */
[----:B------:R-:W-:-:S11]  /*0490*/  ISETP.GE.AND P1, PT, R12, RZ, PT ;  /* 0x000000ff0c00720c */ /* 0x000fd60003f26270 */
[----:B------:R-:W-:Y:S02]  /*04a0*/  @P0 IMAD.MOV.U32 R10, RZ, RZ, RZ ;  /* 0x000000ffff0a0224 */ /* 0x000fe400078e00ff */
[----:B------:R-:W-:Y:S01]  /*04b0*/  @!P0 FFMA R8, R0, 1.84467440737095516160e+19, RZ ;  /* 0x5f80000000088823 */ /* 0x000fe200000000ff */
[----:B------:R-:W-:Y:S02]  /*04c0*/  @!P0 IMAD.MOV.U32 R10, RZ, RZ, -0x40 ;  /* 0xffffffc0ff0a8424 */ /* 0x000fe400078e00ff */
[----:B------:R-:W-:Y:S02]  /*04d0*/  @!P1 FFMA R9, R3, 1.84467440737095516160e+19, RZ ;  /* 0x5f80000003099823 */ /* 0x000fe400000000ff */
[----:B------:R-:W-:-:S07]  /*04e0*/  @!P1 VIADD R10, R10, 0x40 ;  /* 0x000000400a0a9836 */ /* 0x000fce0000000000 */
.L_x_4:
[----:B------:R-:W-:Y:S01]  /*04f0*/  LEA R0, R7, 0xc0800000, 0x17 ;  /* 0xc080000007007811 */ /* 0x000fe200078eb8ff */
[----:B------:R-:W-:Y:S01]  /*0500*/  VIADD R6, R6, 0xffffff81 ;  /* 0xffffff8106067836 */ /* 0x000fe20000000000 */
[----:B------:R-:W-:Y:S03]  /*0510*/  BSSY.RECONVERGENT B2, `(.L_x_9) ;  /* 0x0000035000027945 */ /* 0x000fe60003800200 */
[----:B------:R-:W-:Y:S01]  /*0520*/  IMAD.IADD R9, R9, 0x1, -R0 ;  /* 0x0000000109097824 */ /* 0x000fe200078e0a00 */
[C---:B------:R-:W-:Y:S01]  /*0530*/  IADD3 R7, PT, PT, R6.reuse, 0x7f, -R7 ;  /* 0x0000007f06077810 */ /* 0x040fe20007ffe807 */
[----:B------:R-:W-:Y:S02]  /*0540*/  IMAD R0, R6, -0x800000, R8 ;  /* 0xff80000006007824 */ /* 0x000fe400078e0208 */
[----:B------:R-:W0:Y:S01]  /*0550*/  MUFU.RCP R3, R9 ;  /* 0x0000000900037308 */ /* 0x000e220000001000 */
[----:B------:R-:W-:Y:S01]  /*0560*/  FADD.FTZ R11, -R9, -RZ ;  /* 0x800000ff090b7221 */ /* 0x000fe20000010100 */
[----:B------:R-:W-:-:S03]  /*0570*/  IMAD.IADD R7, R7, 0x1, R10 ;  /* 0x0000000107077824 */ /* 0x000fc600078e020a */
[----:B0-----:R-:W-:-:S04]  /*0580*/  FFMA R12, R3, R11, 1 ;  /* 0x3f800000030c7423 */ /* 0x001fc8000000000b */
[----:B------:R-:W-:-:S04]  /*0590*/  FFMA R12, R3, R12, R3 ;  /* 0x0000000c030c7223 */ /* 0x000fc80000000003 */
[----:B------:R-:W-:-:S04]  /*05a0*/  FFMA R3, R0, R12, RZ ;  /* 0x0000000c00037223 */ /* 0x000fc800000000ff */
[----:B------:R-:W-:-:S04]  /*05b0*/  FFMA R8, R11, R3, R0 ;  /* 0x000000030b087223 */ /* 0x000fc80000000000 */
[----:B------:R-:W-:-:S04]  /*05c0*/  FFMA R13, R12, R8, R3 ;  /* 0x000000080c0d7223 */ /* 0x000fc80000000003 */
[----:B------:R-:W-:-:S04]  /*05d0*/  FFMA R8, R11, R13, R0 ;  /* 0x0000000d0b087223 */ /* 0x000fc80000000000 */
[----:B------:R-:W-:-:S05]  /*05e0*/  FFMA R0, R12, R8, R13 ;  /* 0x000000080c007223 */ /* 0x000fca000000000d */
[----:B------:R-:W-:-:S04]  /*05f0*/  SHF.R.U32.HI R3, RZ, 0x17, R0 ;  /* 0x00000017ff037819 */ /* 0x000fc80000011600 */
[----:B------:R-:W-:-:S05]  /*0600*/  LOP3.LUT R3, R3, 0xff, RZ, 0xc0, !PT ;  /* 0x000000ff03037812 */ /* 0x000fca00078ec0ff */
[----:B------:R-:W-:-:S04]  /*0610*/  IMAD.IADD R9, R3, 0x1, R7 ;  /* 0x0000000103097824 */ /* 0x000fc800078e0207 */
[----:B------:R-:W-:-:S05]  /*0620*/  VIADD R3, R9, 0xffffffff ;  /* 0xffffffff09037836 */ /* 0x000fca0000000000 */
[----:B------:R-:W-:-:S13]  /*0630*/  ISETP.GE.U32.AND P0, PT, R3, 0xfe, PT ;  /* 0x000000fe0300780c */ /* 0x000fda0003f06070 */
[----:B------:R-:W-:Y:S05]  /*0640*/  @!P0 BRA `(.L_x_10) ;  /* 0x0000000000808947 */ /* 0x000fea0003800000 */
[----:B------:R-:W-:-:S13]  /*0650*/  ISETP.GT.AND P0, PT, R9, 0xfe, PT ;  /* 0x000000fe0900780c */ /* 0x000fda0003f04270 */
[----:B------:R-:W-:Y:S05]  /*0660*/  @P0 BRA `(.L_x_11) ;  /* 0x00000000006c0947 */ /* 0x000fea0003800000 */
[----:B------:R-:W-:-:S13]  /*0670*/  ISETP.GE.AND P0, PT, R9, 0x1, PT ;  /* 0x000000010900780c */ /* 0x000fda0003f06270 */
[----:B------:R-:W-:Y:S05]  /*0680*/  @P0 BRA `(.L_x_12) ;  /* 0x0000000000740947 */ /* 0x000fea0003800000 */
[----:B------:R-:W-:Y:S02]  /*0690*/  ISETP.GE.AND P0, PT, R9, -0x18, PT ;  /* 0xffffffe80900780c */ /* 0x000fe40003f06270 */
[----:B------:R-:W-:-:S11]  /*06a0*/  LOP3.LUT R0, R0, 0x80000000, RZ, 0xc0, !PT ;  /* 0x8000000000007812 */ /* 0x000fd600078ec0ff */
[----:B------:R-:W-:Y:S05]  /*06b0*/  @!P0 BRA `(.L_x_12) ;  /* 0x0000000000688947 */ /* 0x000fea0003800000 */
[CCC-:B------:R-:W-:Y:S01]  /*06c0*/  FFMA.RZ R3, R12.reuse, R8.reuse, R13.reuse ;  /* 0x000000080c037223 */ /* 0x1c0fe2000000c00d */
[CCC-:B------:R-:W-:Y:S01]  /*06d0*/  FFMA.RM R6, R12.reuse, R8.reuse, R13.reuse ;  /* 0x000000080c067223 */ /* 0x1c0fe2000000400d */
[C---:B------:R-:W-:Y:S02]  /*06e0*/  ISETP.NE.AND P2, PT, R9.reuse, RZ, PT ;  /* 0x000000ff0900720c */ /* 0x040fe40003f45270 */
[----:B------:R-:W-:Y:S02]  /*06f0*/  ISETP.NE.AND P1, PT, R9, RZ, PT ;  /* 0x000000ff0900720c */ /* 0x000fe40003f25270 */
[----:B------:R-:W-:Y:S01]  /*0700*/  LOP3.LUT R7, R3, 0x7fffff, RZ, 0xc0, !PT ;  /* 0x007fffff03077812 */ /* 0x000fe200078ec0ff */
[----:B------:R-:W-:Y:S01]  /*0710*/  FFMA.RP R3, R12, R8, R13 ;  /* 0x000000080c037223 */ /* 0x000fe2000000800d */
[----:B------:R-:W-:Y:S02]  /*0720*/  VIADD R8, R9, 0x20 ;  /* 0x0000002009087836 */ /* 0x000fe40000000000 */
[----:B------:R-:W-:Y:S01]  /*0730*/  LOP3.LUT R7, R7, 0x800000, RZ, 0xfc, !PT ;  /* 0x0080000007077812 */ /* 0x000fe200078efcff */
[----:B------:R-:W-:Y:S01]  /*0740*/  IMAD.MOV R9, RZ, RZ, -R9 ;  /* 0x000000ffff097224 */ /* 0x000fe200078e0a09 */
[----:B------:R-:W-:-:S02]  /*0750*/  FSETP.NEU.FTZ.AND P0, PT, R3, R6, PT ;  /* 0x000000060300720b */ /* 0x000fc40003f1d000 */
[----:B------:R-:W-:Y:S02]  /*0760*/  SHF.L.U32 R8, R7, R8, RZ ;  /* 0x0000000807087219 */ /* 0x000fe400000006ff */
[----:B------:R-:W-:Y:S02]  /*0770*/  SEL R6, R9, RZ, P2 ;  /* 0x000000ff09067207 */ /* 0x000fe40001000000 */
[----:B------:R-:W-:Y:S02]  /*0780*/  ISETP.NE.AND P1, PT, R8, RZ, P1 ;  /* 0x000000ff0800720c */ /* 0x000fe40000f25270 */
[----:B------:R-:W-:Y:S02]  /*0790*/  SHF.R.U32.HI R6, RZ, R6, R7 ;  /* 0x00000006ff067219 */ /* 0x000fe40000011607 */
[----:B------:R-:W-:Y:S02]  /*07a0*/  PLOP3.LUT P0, PT, P0, P1, PT, 0xf8, 0x8f ;  /* 0x00000000008f781c */ /* 0x000fe40000703f70 */
[----:B------:R-:W-:-:S02]  /*07b0*/  SHF.R.U32.HI R8, RZ, 0x1, R6 ;  /* 0x00000001ff087819 */ /* 0x000fc40000011606 */
[----:B------:R-:W-:-:S04]  /*07c0*/  SEL R3, RZ, 0x1, !P0 ;  /* 0x00000001ff037807 */ /* 0x000fc80004000000 */
[----:B------:R-:W-:-:S04]  /*07d0*/  LOP3.LUT R3, R3, 0x1, R8, 0xf8, !PT ;  /* 0x0000000103037812 */ /* 0x000fc800078ef808 */
[----:B------:R-:W-:-:S05]  /*07e0*/  LOP3.LUT R3, R3, R6, RZ, 0xc0, !PT ;  /* 0x0000000603037212 */ /* 0x000fca00078ec0ff */
[----:B------:R-:W-:-:S05]  /*07f0*/  IMAD.IADD R3, R8, 0x1, R3 ;  /* 0x0000000108037824 */ /* 0x000fca00078e0203 */
[----:B------:R-:W-:Y:S01]  /*0800*/  LOP3.LUT R0, R3, R0, RZ, 0xfc, !PT ;  /* 0x0000000003007212 */ /* 0x000fe200078efcff */
[----:B------:R-:W-:Y:S06]  /*0810*/  BRA `(.L_x_12) ;  /* 0x0000000000107947 */ /* 0x000fec0003800000 */
.L_x_11:
[----:B------:R-:W-:-:S04]  /*0820*/  LOP3.LUT R0, R0, 0x80000000, RZ, 0xc0, !PT ;  /* 0x8000000000007812 */ /* 0x000fc800078ec0ff */
[----:B------:R-:W-:Y:S01]  /*0830*/  LOP3.LUT R0, R0, 0x7f800000, RZ, 0xfc, !PT ;  /* 0x7f80000000007812 */ /* 0x000fe200078efcff */
[----:B------:R-:W-:Y:S06]  /*0840*/  BRA `(.L_x_12) ;  /* 0x0000000000047947 */ /* 0x000fec0003800000 */
.L_x_10:
[----:B------:R-:W-:-:S07]  /*0850*/  IMAD R0, R7, 0x800000, R0 ;  /* 0x0080000007007824 */ /* 0x000fce00078e0200 */
.L_x_12:
[----:B------:R-:W-:Y:S05]  /*0860*/  BSYNC.RECONVERGENT B2 ;  /* 0x0000000000027941 */ /* 0x000fea0003800200 */
.L_x_9:
[----:B------:R-:W-:Y:S05]  /*0870*/  BRA `(.L_x_13) ;  /* 0x0000000000207947 */ /* 0x000fea0003800000 */
.L_x_8:
[----:B------:R-:W-:-:S04]  /*0880*/  LOP3.LUT R0, R9, 0x80000000, R8, 0x48, !PT ;  /* 0x8000000009007812 */ /* 0x000fc800078e4808 */
[----:B------:R-:W-:Y:S01]  /*0890*/  LOP3.LUT R0, R0, 0x7f800000, RZ, 0xfc, !PT ;  /* 0x7f80000000007812 */ /* 0x000fe200078efcff */
[----:B------:R-:W-:Y:S06]  /*08a0*/  BRA `(.L_x_13) ;  /* 0x0000000000147947 */ /* 0x000fec0003800000 */
.L_x_7:
[----:B------:R-:W-:Y:S01]  /*08b0*/  LOP3.LUT R0, R9, 0x80000000, R8, 0x48, !PT ;  /* 0x8000000009007812 */ /* 0x000fe200078e4808 */
[----:B------:R-:W-:Y:S06]  /*08c0*/  BRA `(.L_x_13) ;  /* 0x00000000000c7947 */ /* 0x000fec0003800000 */
.L_x_6:
[----:B------:R-:W0:Y:S01]  /*08d0*/  MUFU.RSQ R0, -QNAN ;  /* 0xffc0000000007908 */ /* 0x000e220000001400 */
[----:B------:R-:W-:Y:S05]  /*08e0*/  BRA `(.L_x_13) ;  /* 0x0000000000047947 */ /* 0x000fea0003800000 */
.L_x_5:
[----:B------:R-:W-:-:S07]  /*08f0*/  FADD.FTZ R0, R0, R3 ;  /* 0x0000000300007221 */ /* 0x000fce0000010000 */
.L_x_13:
[----:B------:R-:W-:Y:S05]  /*0900*/  BSYNC.RECONVERGENT B1 ;  /* 0x0000000000017941 */ /* 0x000fea0003800200 */
.L_x_3:
[----:B------:R-:W-:-:S04]  /*0910*/  IMAD.MOV.U32 R3, RZ, RZ, 0x0 ;  /* 0x00000000ff037424 */ /* 0x000fc800078e00ff */
[----:B0-----:R-:W-:Y:S05]  /*0920*/  RET.REL.NODEC R2 `(_Z10kernel_divPfii) ;  /* 0xfffffff402b47950 */ /* 0x001fea0003c3ffff */
.L_x_14:
        /* <DEDUP_REMOVED lines=13> */
.L_x_15:


//--------------------- .nv.shared._Z13kernel_updatePfii --------------------------
	.section	.nv.shared._Z13kernel_updatePfii,"aw",@nobits
	.sectionflags	@""
	.align	4
.nv.shared._Z13kernel_updatePfii:
	.zero		1152


//--------------------- .nv.shared.reserved.0     --------------------------
	.section	.nv.shared.reserved.0,"aw",@nobits
	.weak		__nv_reservedSMEM_offset_0_alias
	.size		__nv_reservedSMEM_offset_0_alias, 0, 64
	.other		__nv_reservedSMEM_offset_0_alias,@"STO_CUDA_RESERVED_SHARED STV_DEFAULT"
__nv_reservedSMEM_offset_0_alias:
	.zero		0
	.zero		64


//--------------------- .nv.shared._Z10kernel_divPfii --------------------------
	.section	.nv.shared._Z10kernel_divPfii,"aw",@nobits
	.sectionflags	@""
	.align	4
.nv.shared._Z10kernel_divPfii:
	.zero		1028


//--------------------- .nv.constant0._Z13kernel_updatePfii --------------------------
	.section	.nv.constant0._Z13kernel_updatePfii,"a",@progbits
	.sectionflags	@""
	.align	4
.nv.constant0._Z13kernel_updatePfii:
	.zero		912


//--------------------- .nv.constant0._Z10kernel_divPfii --------------------------
	.section	.nv.constant0._Z10kernel_divPfii,"a",@progbits
	.sectionflags	@""
	.align	4
.nv.constant0._Z10kernel_divPfii:
	.zero		912


//--------------------- SYMBOLS --------------------------

	.type		.nv.reservedSmem.offset0,@object
	.size		.nv.reservedSmem.offset0,0x4
	.type		.nv.reservedSmem.cap,@object
	.size		.nv.reservedSmem.cap,0x4
